//
// Generated by NVIDIA NVVM Compiler
//
// Compiler Build ID: CL-36424714
// Cuda compilation tools, release 13.0, V13.0.88
// Based on NVVM 20.0.0
//

.version 9.0
.target sm_100
.address_size 64

	// .globl	default_function_kernel

.visible .entry default_function_kernel(
	.param .u64 .ptr .align 1 default_function_kernel_param_0,
	.param .u64 .ptr .align 1 default_function_kernel_param_1
)
.maxntid 64
{
	.reg .b16 	%rs<3>;
	.reg .b32 	%r<19>;
	.reg .b32 	%f<19>;
	.reg .b64 	%rd<9>;

	ld.param.u64 	%rd1, [default_function_kernel_param_0];
	ld.param.u64 	%rd2, [default_function_kernel_param_1];
	cvta.to.global.u64 	%rd3, %rd1;
	cvta.to.global.u64 	%rd4, %rd2;
	mov.u32 	%r1, %ctaid.x;
	shl.b32 	%r2, %r1, 6;
	mov.u32 	%r3, %tid.x;
	or.b32  	%r4, %r2, %r3;
	mul.wide.u32 	%rd5, %r4, 4;
	add.s64 	%rd6, %rd4, %rd5;
	mul.hi.u32 	%r5, %r1, 1508246403;
	shr.u32 	%r6, %r5, 8;
	mul.lo.s32 	%r7, %r6, 200704;
	mul.lo.s32 	%r8, %r6, 729;
	sub.s32 	%r9, %r1, %r8;
	cvt.u16.u32 	%rs1, %r9;
	mul.hi.u16 	%rs2, %rs1, 2428;
	mul.wide.u16 	%r10, %rs2, 7168;
	mul.hi.u32 	%r11, %r1, 1272582903;
	shr.u32 	%r12, %r11, 3;
	mul.lo.s32 	%r13, %r12, 27;
	sub.s32 	%r14, %r1, %r13;
	shl.b32 	%r15, %r14, 7;
	or.b32  	%r16, %r7, %r3;
	or.b32  	%r17, %r16, %r15;
	add.s32 	%r18, %r17, %r10;
	mul.wide.u32 	%rd7, %r18, 4;
	add.s64 	%rd8, %rd3, %rd7;
	ld.global.nc.f32 	%f1, [%rd8];
	max.f32 	%f2, %f1, 0fFF7FFFFD;
	ld.global.nc.f32 	%f3, [%rd8+256];
	max.f32 	%f4, %f2, %f3;
	ld.global.nc.f32 	%f5, [%rd8+512];
	max.f32 	%f6, %f4, %f5;
	ld.global.nc.f32 	%f7, [%rd8+14336];
	max.f32 	%f8, %f6, %f7;
	ld.global.nc.f32 	%f9, [%rd8+14592];
	max.f32 	%f10, %f8, %f9;
	ld.global.nc.f32 	%f11, [%rd8+14848];
	max.f32 	%f12, %f10, %f11;
	ld.global.nc.f32 	%f13, [%rd8+28672];
	max.f32 	%f14, %f12, %f13;
	ld.global.nc.f32 	%f15, [%rd8+28928];
	max.f32 	%f16, %f14, %f15;
	ld.global.nc.f32 	%f17, [%rd8+29184];
	max.f32 	%f18, %f16, %f17;
	st.global.f32 	[%rd6], %f18;
	ret;

}


// ===== COMPILED SASS (sm_100) =====

	.target	sm_100

	.elftype	@"ET_EXEC"


//--------------------- .note.nv.tkinfo           --------------------------
	.section	.note.nv.tkinfo,"",@"SHT_NOTE"
	.sectionflags	@"SHF_NOTE_NV_TKINFO"
	.tkinfo
        /*0018*/ 	.word	0x00000002
        /*0030*/ 	.string	""
        /*0030*/ 	.string	"ptxas"
        /*0030*/ 	.string	"Cuda compilation tools, release 13.0, V13.0.88"
        /*0030*/ 	.string	"Build cuda_13.0.r13.0/compiler.36424714_0"
        /*0030*/ 	.string	"-arch sm_100 -m 64 "



//--------------------- .note.nv.cuinfo           --------------------------
	.section	.note.nv.cuinfo,"",@"SHT_NOTE"
	.sectionflags	@"SHF_NOTE_NV_CUINFO"
        /*0018*/ 	.short	0x0002
        /*001a*/ 	.short	0x0064
        /*001c*/ 	.short	0x0082
	.zero		2


//--------------------- .nv.info                  --------------------------
	.section	.nv.info,"",@"SHT_CUDA_INFO"
	.align	4


	//----- nvinfo : EIATTR_REGCOUNT
	.align		4
        /*0000*/ 	.byte	0x04, 0x2f
        /*0002*/ 	.short	(.L_1 - .L_0)
	.align		4
.L_0:
        /*0004*/ 	.word	index@(default_function_kernel)
        /*0008*/ 	.word	0x00000013


	//----- nvinfo : EIATTR_FRAME_SIZE
	.align		4
.L_1:
        /*000c*/ 	.byte	0x04, 0x11
        /*000e*/ 	.short	(.L_3 - .L_2)
	.align		4
.L_2:
        /*0010*/ 	.word	index@(default_function_kernel)
        /*0014*/ 	.word	0x00000000


	//----- nvinfo : EIATTR_MIN_STACK_SIZE
	.align		4
.L_3:
        /*0018*/ 	.byte	0x04, 0x12
        /*001a*/ 	.short	(.L_5 - .L_4)
	.align		4
.L_4:
        /*001c*/ 	.word	index@(default_function_kernel)
        /*0020*/ 	.word	0x00000000
.L_5:


//--------------------- .nv.compat                --------------------------
	.section	.nv.compat,"",@"SHT_CUDA_COMPAT_INFO"
	.align	4
        /*0000*/ 	.byte	0x02, 0x09, 0x00, 0x00, 0x02, 0x02, 0x01, 0x00, 0x02, 0x05, 0x05, 0x00, 0x03, 0x07, 0x01, 0x01
        /*0010*/ 	.byte	0x02, 0x03, 0x00, 0x00, 0x02, 0x06, 0x01, 0x00, 0x04, 0x0b, 0x08, 0x00, 0x09, 0x00, 0x00, 0x00
        /*0020*/ 	.byte	0x00, 0x00, 0x00, 0x00


//--------------------- .nv.info.default_function_kernel --------------------------
	.section	.nv.info.default_function_kernel,"",@"SHT_CUDA_INFO"
	.sectionflags	@""
	.align	4


	//----- nvinfo : EIATTR_CUDA_API_VERSION
	.align		4
        /*0000*/ 	.byte	0x04, 0x37
        /*0002*/ 	.short	(.L_7 - .L_6)
.L_6:
        /*0004*/ 	.word	0x00000082


	//----- nvinfo : EIATTR_KPARAM_INFO
	.align		4
.L_7:
        /*0008*/ 	.byte	0x04, 0x17
        /*000a*/ 	.short	(.L_9 - .L_8)
.L_8:
        /*000c*/ 	.word	0x00000000
        /*0010*/ 	.short	0x0001
        /*0012*/ 	.short	0x0008
        /*0014*/ 	.byte	0x00, 0xf5, 0x21, 0x00


	//----- nvinfo : EIATTR_KPARAM_INFO
	.align		4
.L_9:
        /*0018*/ 	.byte	0x04, 0x17
        /*001a*/ 	.short	(.L_11 - .L_10)
.L_10:
        /*001c*/ 	.word	0x00000000
        /*0020*/ 	.short	0x0000
        /*0022*/ 	.short	0x0000
        /*0024*/ 	.byte	0x00, 0xf5, 0x21, 0x00


	//----- nvinfo : EIATTR_SPARSE_MMA_MASK
	.align		4
.L_11:
        /*0028*/ 	.byte	0x03, 0x50
        /*002a*/ 	.short	0x0000


	//----- nvinfo : EIATTR_MAXREG_COUNT
	.align		4
        /*002c*/ 	.byte	0x03, 0x1b
        /*002e*/ 	.short	0x00ff


	//----- nvinfo : EIATTR_MERCURY_ISA_VERSION
	.align		4
        /*0030*/ 	.byte	0x03, 0x5f
        /*0032*/ 	.short	0x0101


	//----- nvinfo : EIATTR_VRC_CTA_INIT_COUNT
	.align		4
        /*0034*/ 	.byte	0x02, 0x4a
	.zero		1
	.zero		1


	//----- nvinfo : EIATTR_EXIT_INSTR_OFFSETS
	.align		4
        /*0038*/ 	.byte	0x04, 0x1c
        /*003a*/ 	.short	(.L_13 - .L_12)


	//   ....[0]....
.L_12:
        /*003c*/ 	.word	0x00000260


	//----- nvinfo : EIATTR_MAX_THREADS
	.align		4
.L_13:
        /*0040*/ 	.byte	0x04, 0x05
        /*0042*/ 	.short	(.L_15 - .L_14)
.L_14:
        /*0044*/ 	.word	0x00000040
        /*0048*/ 	.word	0x00000001
        /*004c*/ 	.word	0x00000001


	//----- nvinfo : EIATTR_CBANK_PARAM_SIZE
	.align		4
.L_15:
        /*0050*/ 	.byte	0x03, 0x19
        /*0052*/ 	.short	0x0010


	//----- nvinfo : EIATTR_PARAM_CBANK
	.align		4
        /*0054*/ 	.byte	0x04, 0x0a
        /*0056*/ 	.short	(.L_17 - .L_16)
	.align		4
.L_16:
        /*0058*/ 	.word	index@(.nv.constant0.default_function_kernel)
        /*005c*/ 	.short	0x0380
        /*005e*/ 	.short	0x0010


	//----- nvinfo : EIATTR_SW_WAR
	.align		4
.L_17:
        /*0060*/ 	.byte	0x04, 0x36
        /*0062*/ 	.short	(.L_19 - .L_18)
.L_18:
        /*0064*/ 	.word	0x00000008
.L_19:


//--------------------- .nv.callgraph             --------------------------
	.section	.nv.callgraph,"",@"SHT_CUDA_CALLGRAPH"
	.align	4
	.sectionentsize	8
	.align		4
        /*0000*/ 	.word	0x00000000
	.align		4
        /*0004*/ 	.word	0xffffffff
	.align		4
        /*0008*/ 	.word	0x00000000
	.align		4
        /*000c*/ 	.word	0xfffffffe
	.align		4
        /*0010*/ 	.word	0x00000000
	.align		4
        /*0014*/ 	.word	0xfffffffd
	.align		4
        /*0018*/ 	.word	0x00000000
	.align		4
        /*001c*/ 	.word	0xfffffffc


//--------------------- .text.default_function_kernel --------------------------
	.section	.text.default_function_kernel,"ax",@progbits
	.align	128
        .global         default_function_kernel
        .type           default_function_kernel,@function
        .size           default_function_kernel,(.L_x_1 - default_function_kernel)
        .other          default_function_kernel,@"STO_CUDA_ENTRY STV_DEFAULT"
default_function_kernel:
.text.default_function_kernel:
[----:B------:R-:W-:Y:S01]  /*0000*/  LDC R1, c[0x0][0x37c] ;  /* 0x0000df00ff017b82 */ /* 0x000fe20000000800 */
[----:B------:R-:W0:Y:S01]  /*0010*/  S2R R4, SR_CTAID.X ;  /* 0x0000000000047919 */ /* 0x000e220000002500 */
[----:B------:R-:W1:Y:S01]  /*0020*/  LDCU.64 UR4, c[0x0][0x358] ;  /* 0x00006b00ff0477ac */ /* 0x000e620008000a00 */
[----:B------:R-:W2:Y:S01]  /*0030*/  S2R R0, SR_TID.X ;  /* 0x0000000000007919 */ /* 0x000ea20000002100 */
[----:B0-----:R-:W-:-:S04]  /*0040*/  IMAD.HI.U32 R2, R4, 0x59e60383, RZ ;  /* 0x59e6038304027827 */ /* 0x001fc800078e00ff */
[----:B------:R-:W-:Y:S01]  /*0050*/  IMAD.HI.U32 R6, R4, 0x4bda12f7, RZ ;  /* 0x4bda12f704067827 */ /* 0x000fe200078e00ff */
[----:B------:R-:W-:Y:S02]  /*0060*/  SHF.R.U32.HI R5, RZ, 0x8, R2 ;  /* 0x00000008ff057819 */ /* 0x000fe40000011602 */
[----:B------:R-:W0:Y:S02]  /*0070*/  LDC.64 R2, c[0x0][0x380] ;  /* 0x0000e000ff027b82 */ /* 0x000e240000000a00 */
[----:B------:R-:W-:Y:S01]  /*0080*/  SHF.R.U32.HI R7, RZ, 0x3, R6 ;  /* 0x00000003ff077819 */ /* 0x000fe20000011606 */
[C-C-:B------:R-:W-:Y:S02]  /*0090*/  IMAD R6, R5.reuse, -0x2d9, R4.reuse ;  /* 0xfffffd2705067824 */ /* 0x140fe400078e0204 */
[----:B------:R-:W-:Y:S02]  /*00a0*/  IMAD R5, R5, 0x31000, RZ ;  /* 0x0003100005057824 */ /* 0x000fe400078e02ff */
[----:B------:R-:W-:Y:S01]  /*00b0*/  IMAD R7, R7, -0x1b, R4 ;  /* 0xffffffe507077824 */ /* 0x000fe200078e0204 */
[----:B------:R-:W-:-:S03]  /*00c0*/  LOP3.LUT R6, R6, 0xffff, RZ, 0xc0, !PT ;  /* 0x0000ffff06067812 */ /* 0x000fc600078ec0ff */
[----:B------:R-:W-:Y:S02]  /*00d0*/  IMAD.SHL.U32 R7, R7, 0x80, RZ ;  /* 0x0000008007077824 */ /* 0x000fe400078e00ff */
[----:B------:R-:W-:-:S03]  /*00e0*/  IMAD R8, R6, 0x97c, RZ ;  /* 0x0000097c06087824 */ /* 0x000fc600078e02ff */
[----:B--2---:R-:W-:Y:S02]  /*00f0*/  LOP3.LUT R6, R7, R5, R0, 0xfe, !PT ;  /* 0x0000000507067212 */ /* 0x004fe400078efe00 */
[----:B------:R-:W-:-:S05]  /*0100*/  SHF.R.U32.HI R5, RZ, 0x10, R8 ;  /* 0x00000010ff057819 */ /* 0x000fca0000011608 */
[----:B------:R-:W-:-:S04]  /*0110*/  IMAD R5, R5, 0x1c00, R6 ;  /* 0x00001c0005057824 */ /* 0x000fc800078e0206 */
[----:B0-----:R-:W-:Y:S02]  /*0120*/  IMAD.WIDE.U32 R6, R5, 0x4, R2 ;  /* 0x0000000405067825 */ /* 0x001fe400078e0002 */
[----:B------:R-:W0:Y:S03]  /*0130*/  LDC.64 R2, c[0x0][0x388] ;  /* 0x0000e200ff027b82 */ /* 0x000e260000000a00 */
[----:B-1----:R-:W2:Y:S04]  /*0140*/  LDG.E.CONSTANT R5, desc[UR4][R6.64] ;  /* 0x0000000406057981 */ /* 0x002ea8000c1e9900 */
[----:B------:R-:W2:Y:S04]  /*0150*/  LDG.E.CONSTANT R8, desc[UR4][R6.64+0x100] ;  /* 0x0001000406087981 */ /* 0x000ea8000c1e9900 */
[----:B------:R-:W3:Y:S04]  /*0160*/  LDG.E.CONSTANT R10, desc[UR4][R6.64+0x200] ;  /* 0x00020004060a7981 */ /* 0x000ee8000c1e9900 */
[----:B------:R-:W3:Y:S04]  /*0170*/  LDG.E.CONSTANT R9, desc[UR4][R6.64+0x3800] ;  /* 0x0038000406097981 */ /* 0x000ee8000c1e9900 */
[----:B------:R-:W4:Y:S04]  /*0180*/  LDG.E.CONSTANT R12, desc[UR4][R6.64+0x3900] ;  /* 0x00390004060c7981 */ /* 0x000f28000c1e9900 */
[----:B------:R-:W4:Y:S04]  /*0190*/  LDG.E.CONSTANT R11, desc[UR4][R6.64+0x3a00] ;  /* 0x003a0004060b7981 */ /* 0x000f28000c1e9900 */
[----:B------:R-:W5:Y:S04]  /*01a0*/  LDG.E.CONSTANT R14, desc[UR4][R6.64+0x7000] ;  /* 0x00700004060e7981 */ /* 0x000f68000c1e9900 */
[----:B------:R-:W5:Y:S04]  /*01b0*/  LDG.E.CONSTANT R13, desc[UR4][R6.64+0x7100] ;  /* 0x00710004060d7981 */ /* 0x000f68000c1e9900 */
[----:B------:R-:W5:Y:S01]  /*01c0*/  LDG.E.CONSTANT R16, desc[UR4][R6.64+0x7200] ;  /* 0x0072000406107981 */ /* 0x000f62000c1e9900 */
[----:B--2---:R-:W-:-:S04]  /*01d0*/  FMNMX3 R5, R5, -3.40282306073709652508e+38, R8, !PT ;  /* 0xff7ffffd05057876 */ /* 0x004fc80007800008 */
[----:B---3--:R-:W-:Y:S01]  /*01e0*/  FMNMX3 R9, R5, R10, R9, !PT ;  /* 0x0000000a05097276 */ /* 0x008fe20007800009 */
[----:B------:R-:W-:-:S05]  /*01f0*/  IMAD.SHL.U32 R5, R4, 0x40, RZ ;  /* 0x0000004004057824 */ /* 0x000fca00078e00ff */
[----:B------:R-:W-:Y:S02]  /*0200*/  LOP3.LUT R5, R5, R0, RZ, 0xfc, !PT ;  /* 0x0000000005057212 */ /* 0x000fe400078efcff */
[----:B----4-:R-:W-:-:S03]  /*0210*/  FMNMX3 R9, R9, R12, R11, !PT ;  /* 0x0000000c09097276 */ /* 0x010fc6000780000b */
[----:B0-----:R-:W-:Y:S01]  /*0220*/  IMAD.WIDE.U32 R2, R5, 0x4, R2 ;  /* 0x0000000405027825 */ /* 0x001fe200078e0002 */
[----:B-----5:R-:W-:-:S04]  /*0230*/  FMNMX3 R9, R9, R14, R13, !PT ;  /* 0x0000000e09097276 */ /* 0x020fc8000780000d */
[----:B------:R-:W-:-:S05]  /*0240*/  FMNMX R9, R9, R16, !PT ;  /* 0x0000001009097209 */ /* 0x000fca0007800000 */
[----:B------:R-:W-:Y:S01]  /*0250*/  STG.E desc[UR4][R2.64], R9 ;  /* 0x0000000902007986 */ /* 0x000fe2000c101904 */
[----:B------:R-:W-:Y:S05]  /*0260*/  EXIT ;  /* 0x000000000000794d */ /* 0x000fea0003800000 */
.L_x_0:
[----:B------:R-:W-:-:S00]  /*0270*/  BRA `(.L_x_0) ;  /* 0xfffffffc00fc7947 */ /* 0x000fc0000383ffff */
[----:B------:R-:W-:-:S00]  /*0280*/  NOP ;  /* 0x0000000000007918 */ /* 0x000fc00000000000 */
[----:B------:R-:W-:-:S00]  /*0290*/  NOP ;  /* 0x0000000000007918 */ /* 0x000fc00000000000 */
[----:B------:R-:W-:-:S00]  /*02a0*/  NOP ;  /* 0x0000000000007918 */ /* 0x000fc00000000000 */
[----:B------:R-:W-:-:S00]  /*02b0*/  NOP ;  /* 0x0000000000007918 */ /* 0x000fc00000000000 */
[----:B------:R-:W-:-:S00]  /*02c0*/  NOP ;  /* 0x0000000000007918 */ /* 0x000fc00000000000 */
[----:B------:R-:W-:-:S00]  /*02d0*/  NOP ;  /* 0x0000000000007918 */ /* 0x000fc00000000000 */
[----:B------:R-:W-:-:S00]  /*02e0*/  NOP ;  /* 0x0000000000007918 */ /* 0x000fc00000000000 */
[----:B------:R-:W-:-:S00]  /*02f0*/  NOP ;  /* 0x0000000000007918 */ /* 0x000fc00000000000 */
.L_x_1:


//--------------------- .nv.shared.reserved.0     --------------------------
	.section	.nv.shared.reserved.0,"aw",@nobits
	.weak		__nv_reservedSMEM_offset_0_alias
	.size		__nv_reservedSMEM_offset_0_alias, 0, 64
	.other		__nv_reservedSMEM_offset_0_alias,@"STO_CUDA_RESERVED_SHARED STV_DEFAULT"
__nv_reservedSMEM_offset_0_alias:
	.zero		0
	.zero		64


//--------------------- .nv.constant0.default_function_kernel --------------------------
	.section	.nv.constant0.default_function_kernel,"a",@progbits
	.sectionflags	@""
	.align	4
.nv.constant0.default_function_kernel:
	.zero		912


//--------------------- SYMBOLS --------------------------

	.type		.nv.reservedSmem.offset0,@object
	.size		.nv.reservedSmem.offset0,0x4
